	.headerflags	@"EF_CUDA_TEXMODE_UNIFIED EF_CUDA_64BIT_ADDRESS EF_CUDA_ACCELERATORS EF_CUDA_SM90 EF_CUDA_VIRTUAL_SM(EF_CUDA_SM90)"
	.elftype	@"ET_EXEC"


//--------------------- .nv.info                  --------------------------
	.section	.nv.info,"",@"SHT_CUDA_INFO"
	.align	4


	//----- nvinfo : EIATTR_REGCOUNT
	.align		4
        /*0000*/ 	.byte	0x04, 0x2f
        /*0002*/ 	.short	(.L_1 - .L_0)
	.align		4
.L_0:
        /*0004*/ 	.word	index@(triton_poi_fused_view_26)
        /*0008*/ 	.word	0x00000013


	//----- nvinfo : EIATTR_MIN_STACK_SIZE
	.align		4
.L_1:
        /*000c*/ 	.byte	0x04, 0x12
        /*000e*/ 	.short	(.L_3 - .L_2)
	.align		4
.L_2:
        /*0010*/ 	.word	index@(triton_poi_fused_view_26)
        /*0014*/ 	.word	0x00000000


	//----- nvinfo : EIATTR_FRAME_SIZE
	.align		4
.L_3:
        /*0018*/ 	.byte	0x04, 0x11
        /*001a*/ 	.short	(.L_5 - .L_4)
	.align		4
.L_4:
        /*001c*/ 	.word	index@(triton_poi_fused_view_26)
        /*0020*/ 	.word	0x00000000


	//----- nvinfo : EIATTR_MIN_STACK_SIZE
	.align		4
.L_5:
        /*0024*/ 	.byte	0x04, 0x12
        /*0026*/ 	.short	(.L_7 - .L_6)
	.align		4
.L_6:
        /*0028*/ 	.word	index@(triton_poi_fused_view_26)
        /*002c*/ 	.word	0x00000000
.L_7:


//--------------------- .nv.info.triton_poi_fused_view_26 --------------------------
	.section	.nv.info.triton_poi_fused_view_26,"",@"SHT_CUDA_INFO"
	.sectionflags	@""
	.align	4


	//----- nvinfo : EIATTR_CUDA_API_VERSION
	.align		4
        /*0000*/ 	.byte	0x04, 0x37
        /*0002*/ 	.short	(.L_9 - .L_8)
.L_8:
        /*0004*/ 	.word	0x0000007c


	//----- nvinfo : EIATTR_KPARAM_INFO
	.align		4
.L_9:
        /*0008*/ 	.byte	0x04, 0x17
        /*000a*/ 	.short	(.L_11 - .L_10)
.L_10:
        /*000c*/ 	.word	0x00000000
        /*0010*/ 	.short	0x0002
        /*0012*/ 	.short	0x0010
        /*0014*/ 	.byte	0x00, 0xf0, 0x11, 0x00


	//----- nvinfo : EIATTR_KPARAM_INFO
	.align		4
.L_11:
        /*0018*/ 	.byte	0x04, 0x17
        /*001a*/ 	.short	(.L_13 - .L_12)
.L_12:
        /*001c*/ 	.word	0x00000000
        /*0020*/ 	.short	0x0001
        /*0022*/ 	.short	0x0008
        /*0024*/ 	.byte	0x00, 0xf4, 0x21, 0x00


	//----- nvinfo : EIATTR_KPARAM_INFO
	.align		4
.L_13:
        /*0028*/ 	.byte	0x04, 0x17
        /*002a*/ 	.short	(.L_15 - .L_14)
.L_14:
        /*002c*/ 	.word	0x00000000
        /*0030*/ 	.short	0x0000
        /*0032*/ 	.short	0x0000
        /*0034*/ 	.byte	0x00, 0xf4, 0x21, 0x00


	//----- nvinfo : EIATTR_SPARSE_MMA_MASK
	.align		4
.L_15:
        /*0038*/ 	.byte	0x03, 0x50
        /*003a*/ 	.short	0x0000


	//----- nvinfo : EIATTR_MAXREG_COUNT
	.align		4
        /*003c*/ 	.byte	0x03, 0x1b
        /*003e*/ 	.short	0x00ff


	//----- nvinfo : EIATTR_EXIT_INSTR_OFFSETS
	.align		4
        /*0040*/ 	.byte	0x04, 0x1c
        /*0042*/ 	.short	(.L_17 - .L_16)


	//   ....[0]....
.L_16:
        /*0044*/ 	.word	0x000004b0


	//   ....[1]....
        /*0048*/ 	.word	0x000004d0


	//----- nvinfo : EIATTR_REQNTID
	.align		4
.L_17:
        /*004c*/ 	.byte	0x04, 0x10
        /*004e*/ 	.short	(.L_19 - .L_18)
.L_18:
        /*0050*/ 	.word	0x00000080
        /*0054*/ 	.word	0x00000001
        /*0058*/ 	.word	0x00000001


	//----- nvinfo : EIATTR_CBANK_PARAM_SIZE
	.align		4
.L_19:
        /*005c*/ 	.byte	0x03, 0x19
        /*005e*/ 	.short	0x0014


	//----- nvinfo : EIATTR_PARAM_CBANK
	.align		4
        /*0060*/ 	.byte	0x04, 0x0a
        /*0062*/ 	.short	(.L_21 - .L_20)
	.align		4
.L_20:
        /*0064*/ 	.word	index@(.nv.constant0.triton_poi_fused_view_26)
        /*0068*/ 	.short	0x0210
        /*006a*/ 	.short	0x0014


	//----- nvinfo : EIATTR_SW_WAR
	.align		4
.L_21:
        /*006c*/ 	.byte	0x04, 0x36
        /*006e*/ 	.short	(.L_23 - .L_22)
.L_22:
        /*0070*/ 	.word	0x00000008
.L_23:


//--------------------- .nv.callgraph             --------------------------
	.section	.nv.callgraph,"",@"SHT_CUDA_CALLGRAPH"
	.align	4
	.sectionentsize	8
	.align		4
        /*0000*/ 	.word	0x00000000
	.align		4
        /*0004*/ 	.word	0xffffffff
	.align		4
        /*0008*/ 	.word	0x00000000
	.align		4
        /*000c*/ 	.word	0xfffffffe
	.align		4
        /*0010*/ 	.word	0x00000000
	.align		4
        /*0014*/ 	.word	0xfffffffd
	.align		4
        /*0018*/ 	.word	0x00000000
	.align		4
        /*001c*/ 	.word	0xfffffffc


//--------------------- .text.triton_poi_fused_view_26 --------------------------
	.section	.text.triton_poi_fused_view_26,"ax",@progbits
	.align	128
        .global         triton_poi_fused_view_26
        .type           triton_poi_fused_view_26,@function
        .size           triton_poi_fused_view_26,(.L_x_1 - triton_poi_fused_view_26)
        .other          triton_poi_fused_view_26,@"STO_CUDA_ENTRY STV_DEFAULT"
triton_poi_fused_view_26:
.text.triton_poi_fused_view_26:
[----:B------:R-:W0:Y:S02]  /*0000*/  LDC R1, c[0x0][0x28] ;  /* 0x00000a00ff017b82 */ /* 0x000e240000000800 */
[----:B------:R-:W1:Y:S01]  /*0010*/  S2R R0, SR_TID.X ;  /* 0x0000000000007919 */ /* 0x000e620000002100 */
[----:B------:R-:W-:Y:S01]  /*0020*/  ULDC.64 UR4, c[0x0][0x208] ;  /* 0x0000820000047ab9 */ /* 0x000fe20000000a00 */
[----:B------:R-:W2:Y:S01]  /*0030*/  S2R R11, SR_CTAID.X ;  /* 0x00000000000b7919 */ /* 0x000ea20000002500 */
[----:B-1----:R-:W-:-:S05]  /*0040*/  IMAD.SHL.U32 R0, R0, 0x2, RZ ;  /* 0x0000000200007824 */ /* 0x002fca00078e00ff */
[----:B------:R-:W-:-:S05]  /*0050*/  LOP3.LUT R0, R0, 0xfe, RZ, 0xc0, !PT ;  /* 0x000000fe00007812 */ /* 0x000fca00078ec0ff */
[----:B--2---:R-:W-:-:S04]  /*0060*/  IMAD R0, R11, 0x100, R0 ;  /* 0x000001000b007824 */ /* 0x004fc800078e0200 */
[C---:B------:R-:W-:Y:S01]  /*0070*/  VIADD R7, R0.reuse, 0x1 ;  /* 0x0000000100077836 */ /* 0x040fe20000000000 */
[C---:B------:R-:W-:Y:S01]  /*0080*/  ISETP.GE.AND P0, PT, R0.reuse, 0x2800, PT ;  /* 0x000028000000780c */ /* 0x040fe20003f06270 */
[----:B------:R-:W-:-:S04]  /*0090*/  IMAD.HI R2, R0, 0x66666667, RZ ;  /* 0x6666666700027827 */ /* 0x000fc800078e02ff */
[----:B------:R-:W-:Y:S01]  /*00a0*/  IMAD.HI R3, R7, 0x66666667, RZ ;  /* 0x6666666707037827 */ /* 0x000fe200078e02ff */
[----:B------:R-:W-:-:S04]  /*00b0*/  SHF.R.U32.HI R5, RZ, 0x1f, R2 ;  /* 0x0000001fff057819 */ /* 0x000fc80000011602 */
[----:B------:R-:W-:Y:S02]  /*00c0*/  SHF.R.U32.HI R4, RZ, 0x1f, R3 ;  /* 0x0000001fff047819 */ /* 0x000fe40000011603 */
[CC--:B------:R-:W-:Y:S02]  /*00d0*/  LEA.HI.SX32 R9, R2.reuse, R5.reuse, 0x18 ;  /* 0x0000000502097211 */ /* 0x0c0fe400078fc2ff */
[----:B------:R-:W-:Y:S02]  /*00e0*/  LEA.HI.SX32 R4, R3, R4, 0x18 ;  /* 0x0000000403047211 */ /* 0x000fe400078fc2ff */
[----:B------:R-:W-:Y:S01]  /*00f0*/  LEA.HI.SX32 R5, R2, R5, 0x16 ;  /* 0x0000000502057211 */ /* 0x000fe200078fb2ff */
[----:B------:R-:W-:Y:S01]  /*0100*/  IMAD R3, R9, -0x280, R0 ;  /* 0xfffffd8009037824 */ /* 0x000fe200078e0200 */
[----:B------:R-:W-:Y:S01]  /*0110*/  SHF.R.S32.HI R9, RZ, 0x17, R11 ;  /* 0x00000017ff097819 */ /* 0x000fe2000001140b */
[----:B------:R-:W-:-:S03]  /*0120*/  IMAD R7, R4, -0x280, R7 ;  /* 0xfffffd8004077824 */ /* 0x000fc600078e0207 */
[----:B------:R-:W-:Y:S02]  /*0130*/  PRMT R4, R3, 0x9910, RZ ;  /* 0x0000991003047816 */ /* 0x000fe400000000ff */
[----:B------:R-:W-:Y:S02]  /*0140*/  PRMT R6, R7, 0x9910, RZ ;  /* 0x0000991007067816 */ /* 0x000fe400000000ff */
[----:B------:R-:W-:Y:S02]  /*0150*/  SHF.R.S32.HI R4, RZ, 0xf, R4 ;  /* 0x0000000fff047819 */ /* 0x000fe40000011404 */
[----:B------:R-:W-:Y:S02]  /*0160*/  SHF.R.S32.HI R6, RZ, 0xf, R6 ;  /* 0x0000000fff067819 */ /* 0x000fe40000011406 */
[----:B------:R-:W-:Y:S02]  /*0170*/  LOP3.LUT R4, R4, 0xffff, RZ, 0xc0, !PT ;  /* 0x0000ffff04047812 */ /* 0x000fe400078ec0ff */
[----:B------:R-:W-:-:S02]  /*0180*/  LOP3.LUT R6, R6, 0xffff, RZ, 0xc0, !PT ;  /* 0x0000ffff06067812 */ /* 0x000fc400078ec0ff */
[----:B------:R-:W-:Y:S02]  /*0190*/  LEA.HI R4, R4, R3, RZ, 0x12 ;  /* 0x0000000304047211 */ /* 0x000fe400078f90ff */
[----:B------:R-:W-:Y:S02]  /*01a0*/  LEA.HI R6, R6, R7, RZ, 0x12 ;  /* 0x0000000706067211 */ /* 0x000fe400078f90ff */
[----:B------:R-:W-:Y:S02]  /*01b0*/  LOP3.LUT R4, R4, 0x1fc, RZ, 0xc0, !PT ;  /* 0x000001fc04047812 */ /* 0x000fe400078ec0ff */
[----:B------:R-:W-:Y:S02]  /*01c0*/  LOP3.LUT R6, R6, 0x1fc, RZ, 0xc0, !PT ;  /* 0x000001fc06067812 */ /* 0x000fe400078ec0ff */
[----:B------:R-:W-:Y:S01]  /*01d0*/  SGXT R9, R9, 0x1 ;  /* 0x000000010909781a */ /* 0x000fe20000000200 */
[----:B------:R-:W-:Y:S01]  /*01e0*/  IMAD.MOV R8, RZ, RZ, -R4 ;  /* 0x000000ffff087224 */ /* 0x000fe200078e0a04 */
[-C--:B------:R-:W-:Y:S01]  /*01f0*/  IADD3 R4, -R3, R0.reuse, R7 ;  /* 0x0000000003047210 */ /* 0x080fe20007ffe107 */
[----:B------:R-:W-:Y:S01]  /*0200*/  IMAD.MOV R10, RZ, RZ, -R6 ;  /* 0x000000ffff0a7224 */ /* 0x000fe200078e0a06 */
[----:B------:R-:W-:-:S02]  /*0210*/  LEA.HI R9, R9, R0, RZ, 0x2 ;  /* 0x0000000009097211 */ /* 0x000fc400078f10ff */
[----:B------:R-:W-:Y:S01]  /*0220*/  PRMT R8, R8, 0x7710, RZ ;  /* 0x0000771008087816 */ /* 0x000fe200000000ff */
[----:B------:R-:W-:Y:S01]  /*0230*/  IMAD.HI R13, R4, 0x66666667, RZ ;  /* 0x66666667040d7827 */ /* 0x000fe200078e02ff */
[----:B------:R-:W-:Y:S02]  /*0240*/  PRMT R10, R10, 0x7710, RZ ;  /* 0x000077100a0a7816 */ /* 0x000fe400000000ff */
[----:B------:R-:W-:Y:S01]  /*0250*/  SHF.R.S32.HI R6, RZ, 0x2, R9 ;  /* 0x00000002ff067819 */ /* 0x000fe20000011409 */
[----:B------:R-:W-:Y:S01]  /*0260*/  IMAD.IADD R8, R3, 0x1, R8 ;  /* 0x0000000103087824 */ /* 0x000fe200078e0208 */
[----:B------:R-:W-:Y:S01]  /*0270*/  SHF.R.S32.HI R9, RZ, 0x1f, R4 ;  /* 0x0000001fff097819 */ /* 0x000fe20000011404 */
[----:B------:R-:W-:Y:S01]  /*0280*/  IMAD.IADD R7, R7, 0x1, R10 ;  /* 0x0000000107077824 */ /* 0x000fe200078e020a */
[----:B------:R-:W1:Y:S01]  /*0290*/  LDC.64 R2, c[0x0][0x210] ;  /* 0x00008400ff027b82 */ /* 0x000e620000000a00 */
[----:B------:R-:W-:Y:S01]  /*02a0*/  IMAD.HI R10, R6, 0x66666667, RZ ;  /* 0x66666667060a7827 */ /* 0x000fe200078e02ff */
[----:B------:R-:W-:-:S02]  /*02b0*/  LEA.HI R9, R9, R4, RZ, 0x2 ;  /* 0x0000000409097211 */ /* 0x000fc400078f10ff */
[----:B------:R-:W-:Y:S02]  /*02c0*/  PRMT R11, R7, 0x9910, RZ ;  /* 0x00009910070b7816 */ /* 0x000fe400000000ff */
[----:B------:R-:W-:Y:S02]  /*02d0*/  PRMT R16, R8, 0x9910, RZ ;  /* 0x0000991008107816 */ /* 0x000fe400000000ff */
[----:B------:R-:W-:Y:S01]  /*02e0*/  SHF.R.S32.HI R9, RZ, 0x2, R9 ;  /* 0x00000002ff097819 */ /* 0x000fe20000011409 */
[----:B------:R-:W-:Y:S01]  /*02f0*/  IMAD.MOV.U32 R8, RZ, RZ, R11 ;  /* 0x000000ffff087224 */ /* 0x000fe200078e000b */
[----:B------:R-:W-:Y:S02]  /*0300*/  SHF.R.U32.HI R7, RZ, 0x1f, R10 ;  /* 0x0000001fff077819 */ /* 0x000fe4000001160a */
[----:B------:R-:W-:Y:S01]  /*0310*/  SHF.R.U32.HI R14, RZ, 0x1f, R13 ;  /* 0x0000001fff0e7819 */ /* 0x000fe2000001160d */
[----:B------:R-:W-:Y:S01]  /*0320*/  IMAD R8, R8, 0x280, RZ ;  /* 0x0000028008087824 */ /* 0x000fe200078e02ff */
[----:B------:R-:W-:Y:S01]  /*0330*/  LEA.HI.SX32 R11, R10, R7, 0x18 ;  /* 0x000000070a0b7211 */ /* 0x000fe200078fc2ff */
[----:B------:R-:W-:Y:S01]  /*0340*/  IMAD.HI R12, R9, 0x66666667, RZ ;  /* 0x66666667090c7827 */ /* 0x000fe200078e02ff */
[----:B------:R-:W-:-:S02]  /*0350*/  LEA.HI.SX32 R15, R13, R14, 0x16 ;  /* 0x0000000e0d0f7211 */ /* 0x000fc400078fb2ff */
[----:B------:R-:W-:Y:S01]  /*0360*/  PRMT R10, R8, 0x9910, RZ ;  /* 0x00009910080a7816 */ /* 0x000fe200000000ff */
[----:B------:R-:W-:Y:S01]  /*0370*/  IMAD R7, R16, 0x280, RZ ;  /* 0x0000028010077824 */ /* 0x000fe200078e02ff */
[----:B------:R-:W-:Y:S01]  /*0380*/  SHF.R.U32.HI R13, RZ, 0x1f, R12 ;  /* 0x0000001fff0d7819 */ /* 0x000fe2000001160c */
[----:B------:R-:W-:Y:S02]  /*0390*/  IMAD R6, R11, -0x280, R6 ;  /* 0xfffffd800b067824 */ /* 0x000fe400078e0206 */
[----:B------:R-:W-:Y:S01]  /*03a0*/  IMAD R15, R15, 0xa00, -R4 ;  /* 0x00000a000f0f7824 */ /* 0x000fe200078e0a04 */
[----:B------:R-:W-:Y:S01]  /*03b0*/  PRMT R8, R7, 0x9910, RZ ;  /* 0x0000991007087816 */ /* 0x000fe200000000ff */
[----:B------:R-:W-:Y:S01]  /*03c0*/  IMAD.MOV.U32 R7, RZ, RZ, R10 ;  /* 0x000000ffff077224 */ /* 0x000fe200078e000a */
[----:B------:R-:W-:Y:S01]  /*03d0*/  LEA.HI.SX32 R12, R12, R13, 0x18 ;  /* 0x0000000d0c0c7211 */ /* 0x000fe200078fc2ff */
[----:B------:R-:W-:Y:S02]  /*03e0*/  IMAD R6, R5, 0xa00, R6 ;  /* 0x00000a0005067824 */ /* 0x000fe400078e0206 */
[----:B------:R-:W-:Y:S01]  /*03f0*/  IMAD.MOV.U32 R5, RZ, RZ, R8 ;  /* 0x000000ffff057224 */ /* 0x000fe200078e0008 */
[----:B------:R-:W-:Y:S01]  /*0400*/  IADD3 R7, R15, R4, R7 ;  /* 0x000000040f077210 */ /* 0x000fe20007ffe007 */
[----:B------:R-:W-:Y:S01]  /*0410*/  IMAD R12, R12, -0x280, R9 ;  /* 0xfffffd800c0c7824 */ /* 0x000fe200078e0209 */
[----:B------:R-:W-:Y:S01]  /*0420*/  CS2R R8, SRZ ;  /* 0x0000000000087805 */ /* 0x000fe2000001ff00 */
[----:B------:R-:W-:-:S02]  /*0430*/  IMAD.IADD R5, R5, 0x1, R6 ;  /* 0x0000000105057824 */ /* 0x000fc400078e0206 */
[----:B------:R-:W-:Y:S02]  /*0440*/  IMAD.IADD R7, R12, 0x1, R7 ;  /* 0x000000010c077824 */ /* 0x000fe400078e0207 */
[----:B-1----:R-:W-:-:S04]  /*0450*/  IMAD.WIDE R4, R5, 0x4, R2 ;  /* 0x0000000405047825 */ /* 0x002fc800078e0202 */
[----:B------:R-:W-:Y:S01]  /*0460*/  IMAD.WIDE R2, R7, 0x4, R2 ;  /* 0x0000000407027825 */ /* 0x000fe200078e0202 */
[----:B------:R1:W5:Y:S01]  /*0470*/  @!P0 LDG.E.EL R8, desc[UR4][R4.64] ;  /* 0x0000000404088981 */ /* 0x000362000c2e1900 */
[----:B------:R-:W2:Y:S03]  /*0480*/  LDC.64 R6, c[0x0][0x218] ;  /* 0x00008600ff067b82 */ /* 0x000ea60000000a00 */
[----:B------:R1:W5:Y:S01]  /*0490*/  @!P0 LDG.E.EL R9, desc[UR4][R2.64] ;  /* 0x0000000402098981 */ /* 0x000362000c2e1900 */
[----:B--2---:R-:W-:Y:S01]  /*04a0*/  IMAD.WIDE R6, R0, 0x4, R6 ;  /* 0x0000000400067825 */ /* 0x004fe200078e0206 */
[----:B-1----:R-:W-:Y:S06]  /*04b0*/  @P0 EXIT ;  /* 0x000000000000094d */ /* 0x002fec0003800000 */
[----:B-----5:R-:W-:Y:S01]  /*04c0*/  STG.E.64 desc[UR4][R6.64], R8 ;  /* 0x0000000806007986 */ /* 0x020fe2000c101b04 */
[----:B------:R-:W-:Y:S05]  /*04d0*/  EXIT ;  /* 0x000000000000794d */ /* 0x000fea0003800000 */
.L_x_0:
[----:B------:R-:W-:-:S00]  /*04e0*/  BRA `(.L_x_0) ;  /* 0xfffffffc00fc7947 */ /* 0x000fc0000383ffff */
[----:B------:R-:W-:-:S00]  /*04f0*/  NOP ;  /* 0x0000000000007918 */ /* 0x000fc00000000000 */
        /* <DEDUP_REMOVED lines=8> */
.L_x_1:


//--------------------- .nv.constant0.triton_poi_fused_view_26 --------------------------
	.section	.nv.constant0.triton_poi_fused_view_26,"a",@progbits
	.sectionflags	@""
	.align	4
.nv.constant0.triton_poi_fused_view_26:
	.zero		548
